//
// Generated by NVIDIA NVVM Compiler
//
// Compiler Build ID: CL-36424714
// Cuda compilation tools, release 13.0, V13.0.88
// Based on NVVM 20.0.0
//

.version 9.0
.target sm_100
.address_size 64

	// .globl	_Z11mathKernel1Pf

.visible .entry _Z11mathKernel1Pf(
	.param .u64 .ptr .align 1 _Z11mathKernel1Pf_param_0
)
{
	.reg .pred 	%p<2>;
	.reg .b32 	%r<6>;
	.reg .b32 	%f<2>;
	.reg .b64 	%rd<5>;

	ld.param.u64 	%rd1, [_Z11mathKernel1Pf_param_0];
	cvta.to.global.u64 	%rd2, %rd1;
	mov.u32 	%r1, %ctaid.x;
	mov.u32 	%r2, %ntid.x;
	mov.u32 	%r3, %tid.x;
	mad.lo.s32 	%r4, %r1, %r2, %r3;
	and.b32  	%r5, %r4, 1;
	setp.eq.b32 	%p1, %r5, 1;
	selp.f32 	%f1, 0f43480000, 0f42C80000, %p1;
	mul.wide.s32 	%rd3, %r4, 4;
	add.s64 	%rd4, %rd2, %rd3;
	st.global.f32 	[%rd4], %f1;
	ret;

}
	// .globl	_Z11mathKernel2Pf
.visible .entry _Z11mathKernel2Pf(
	.param .u64 .ptr .align 1 _Z11mathKernel2Pf_param_0
)
{
	.reg .pred 	%p<2>;
	.reg .b32 	%r<10>;
	.reg .b32 	%f<2>;
	.reg .b64 	%rd<5>;

	ld.param.u64 	%rd1, [_Z11mathKernel2Pf_param_0];
	cvta.to.global.u64 	%rd2, %rd1;
	mov.u32 	%r1, %ctaid.x;
	mov.u32 	%r2, %ntid.x;
	mov.u32 	%r3, %tid.x;
	mad.lo.s32 	%r4, %r1, %r2, %r3;
	shr.s32 	%r5, %r4, 31;
	shr.u32 	%r6, %r5, 27;
	add.s32 	%r7, %r4, %r6;
	shr.u32 	%r8, %r7, 5;
	and.b32  	%r9, %r8, 1;
	setp.eq.b32 	%p1, %r9, 1;
	selp.f32 	%f1, 0f43480000, 0f42C80000, %p1;
	mul.wide.s32 	%rd3, %r4, 4;
	add.s64 	%rd4, %rd2, %rd3;
	st.global.f32 	[%rd4], %f1;
	ret;

}
	// .globl	_Z11mathKernel3Pf
.visible .entry _Z11mathKernel3Pf(
	.param .u64 .ptr .align 1 _Z11mathKernel3Pf_param_0
)
{
	.reg .pred 	%p<2>;
	.reg .b32 	%r<6>;
	.reg .b32 	%f<2>;
	.reg .b64 	%rd<5>;

	ld.param.u64 	%rd1, [_Z11mathKernel3Pf_param_0];
	cvta.to.global.u64 	%rd2, %rd1;
	mov.u32 	%r1, %ctaid.x;
	mov.u32 	%r2, %ntid.x;
	mov.u32 	%r3, %tid.x;
	mad.lo.s32 	%r4, %r1, %r2, %r3;
	and.b32  	%r5, %r4, 1;
	setp.eq.b32 	%p1, %r5, 1;
	selp.f32 	%f1, 0f43480000, 0f42C80000, %p1;
	mul.wide.s32 	%rd3, %r4, 4;
	add.s64 	%rd4, %rd2, %rd3;
	st.global.f32 	[%rd4], %f1;
	ret;

}


// ===== COMPILED SASS (sm_100) =====

	.target	sm_100

	.elftype	@"ET_EXEC"


//--------------------- .note.nv.tkinfo           --------------------------
	.section	.note.nv.tkinfo,"",@"SHT_NOTE"
	.sectionflags	@"SHF_NOTE_NV_TKINFO"
	.tkinfo
        /*0018*/ 	.word	0x00000002
        /*0030*/ 	.string	""
        /*0030*/ 	.string	"ptxas"
        /*0030*/ 	.string	"Cuda compilation tools, release 13.0, V13.0.88"
        /*0030*/ 	.string	"Build cuda_13.0.r13.0/compiler.36424714_0"
        /*0030*/ 	.string	"-arch sm_100 -m 64 "



//--------------------- .note.nv.cuinfo           --------------------------
	.section	.note.nv.cuinfo,"",@"SHT_NOTE"
	.sectionflags	@"SHF_NOTE_NV_CUINFO"
        /*0018*/ 	.short	0x0002
        /*001a*/ 	.short	0x0064
        /*001c*/ 	.short	0x0082
	.zero		2


//--------------------- .nv.info                  --------------------------
	.section	.nv.info,"",@"SHT_CUDA_INFO"
	.align	4


	//----- nvinfo : EIATTR_REGCOUNT
	.align		4
        /*0000*/ 	.byte	0x04, 0x2f
        /*0002*/ 	.short	(.L_1 - .L_0)
	.align		4
.L_0:
        /*0004*/ 	.word	index@(_Z11mathKernel1Pf)
        /*0008*/ 	.word	0x00000008


	//----- nvinfo : EIATTR_FRAME_SIZE
	.align		4
.L_1:
        /*000c*/ 	.byte	0x04, 0x11
        /*000e*/ 	.short	(.L_3 - .L_2)
	.align		4
.L_2:
        /*0010*/ 	.word	index@(_Z11mathKernel1Pf)
        /*0014*/ 	.word	0x00000000


	//----- nvinfo : EIATTR_REGCOUNT
	.align		4
.L_3:
        /*0018*/ 	.byte	0x04, 0x2f
        /*001a*/ 	.short	(.L_5 - .L_4)
	.align		4
.L_4:
        /*001c*/ 	.word	index@(_Z11mathKernel2Pf)
        /*0020*/ 	.word	0x00000008


	//----- nvinfo : EIATTR_FRAME_SIZE
	.align		4
.L_5:
        /*0024*/ 	.byte	0x04, 0x11
        /*0026*/ 	.short	(.L_7 - .L_6)
	.align		4
.L_6:
        /*0028*/ 	.word	index@(_Z11mathKernel2Pf)
        /*002c*/ 	.word	0x00000000


	//----- nvinfo : EIATTR_REGCOUNT
	.align		4
.L_7:
        /*0030*/ 	.byte	0x04, 0x2f
        /*0032*/ 	.short	(.L_9 - .L_8)
	.align		4
.L_8:
        /*0034*/ 	.word	index@(_Z11mathKernel3Pf)
        /*0038*/ 	.word	0x00000008


	//----- nvinfo : EIATTR_FRAME_SIZE
	.align		4
.L_9:
        /*003c*/ 	.byte	0x04, 0x11
        /*003e*/ 	.short	(.L_11 - .L_10)
	.align		4
.L_10:
        /*0040*/ 	.word	index@(_Z11mathKernel3Pf)
        /*0044*/ 	.word	0x00000000


	//----- nvinfo : EIATTR_MIN_STACK_SIZE
	.align		4
.L_11:
        /*0048*/ 	.byte	0x04, 0x12
        /*004a*/ 	.short	(.L_13 - .L_12)
	.align		4
.L_12:
        /*004c*/ 	.word	index@(_Z11mathKernel3Pf)
        /*0050*/ 	.word	0x00000000


	//----- nvinfo : EIATTR_MIN_STACK_SIZE
	.align		4
.L_13:
        /*0054*/ 	.byte	0x04, 0x12
        /*0056*/ 	.short	(.L_15 - .L_14)
	.align		4
.L_14:
        /*0058*/ 	.word	index@(_Z11mathKernel2Pf)
        /*005c*/ 	.word	0x00000000


	//----- nvinfo : EIATTR_MIN_STACK_SIZE
	.align		4
.L_15:
        /*0060*/ 	.byte	0x04, 0x12
        /*0062*/ 	.short	(.L_17 - .L_16)
	.align		4
.L_16:
        /*0064*/ 	.word	index@(_Z11mathKernel1Pf)
        /*0068*/ 	.word	0x00000000
.L_17:


//--------------------- .nv.compat                --------------------------
	.section	.nv.compat,"",@"SHT_CUDA_COMPAT_INFO"
	.align	4
        /*0000*/ 	.byte	0x02, 0x09, 0x00, 0x00, 0x02, 0x02, 0x01, 0x00, 0x02, 0x05, 0x05, 0x00, 0x03, 0x07, 0x01, 0x01
        /*0010*/ 	.byte	0x02, 0x03, 0x00, 0x00, 0x02, 0x06, 0x01, 0x00, 0x04, 0x0b, 0x08, 0x00, 0x09, 0x00, 0x00, 0x00
        /*0020*/ 	.byte	0x00, 0x00, 0x00, 0x00


//--------------------- .nv.info._Z11mathKernel3Pf --------------------------
	.section	.nv.info._Z11mathKernel3Pf,"",@"SHT_CUDA_INFO"
	.sectionflags	@""
	.align	4


	//----- nvinfo : EIATTR_CUDA_API_VERSION
	.align		4
        /*0000*/ 	.byte	0x04, 0x37
        /*0002*/ 	.short	(.L_19 - .L_18)
.L_18:
        /*0004*/ 	.word	0x00000082


	//----- nvinfo : EIATTR_KPARAM_INFO
	.align		4
.L_19:
        /*0008*/ 	.byte	0x04, 0x17
        /*000a*/ 	.short	(.L_21 - .L_20)
.L_20:
        /*000c*/ 	.word	0x00000000
        /*0010*/ 	.short	0x0000
        /*0012*/ 	.short	0x0000
        /*0014*/ 	.byte	0x00, 0xf5, 0x21, 0x00


	//----- nvinfo : EIATTR_SPARSE_MMA_MASK
	.align		4
.L_21:
        /*0018*/ 	.byte	0x03, 0x50
        /*001a*/ 	.short	0x0000


	//----- nvinfo : EIATTR_MAXREG_COUNT
	.align		4
        /*001c*/ 	.byte	0x03, 0x1b
        /*001e*/ 	.short	0x00ff


	//----- nvinfo : EIATTR_MERCURY_ISA_VERSION
	.align		4
        /*0020*/ 	.byte	0x03, 0x5f
        /*0022*/ 	.short	0x0101


	//----- nvinfo : EIATTR_VRC_CTA_INIT_COUNT
	.align		4
        /*0024*/ 	.byte	0x02, 0x4a
	.zero		1
	.zero		1


	//----- nvinfo : EIATTR_EXIT_INSTR_OFFSETS
	.align		4
        /*0028*/ 	.byte	0x04, 0x1c
        /*002a*/ 	.short	(.L_23 - .L_22)


	//   ....[0]....
.L_22:
        /*002c*/ 	.word	0x000000d0


	//----- nvinfo : EIATTR_CBANK_PARAM_SIZE
	.align		4
.L_23:
        /*0030*/ 	.byte	0x03, 0x19
        /*0032*/ 	.short	0x0008


	//----- nvinfo : EIATTR_PARAM_CBANK
	.align		4
        /*0034*/ 	.byte	0x04, 0x0a
        /*0036*/ 	.short	(.L_25 - .L_24)
	.align		4
.L_24:
        /*0038*/ 	.word	index@(.nv.constant0._Z11mathKernel3Pf)
        /*003c*/ 	.short	0x0380
        /*003e*/ 	.short	0x0008


	//----- nvinfo : EIATTR_SW_WAR
	.align		4
.L_25:
        /*0040*/ 	.byte	0x04, 0x36
        /*0042*/ 	.short	(.L_27 - .L_26)
.L_26:
        /*0044*/ 	.word	0x00000008
.L_27:


//--------------------- .nv.info._Z11mathKernel2Pf --------------------------
	.section	.nv.info._Z11mathKernel2Pf,"",@"SHT_CUDA_INFO"
	.sectionflags	@""
	.align	4


	//----- nvinfo : EIATTR_CUDA_API_VERSION
	.align		4
        /*0000*/ 	.byte	0x04, 0x37
        /*0002*/ 	.short	(.L_29 - .L_28)
.L_28:
        /*0004*/ 	.word	0x00000082


	//----- nvinfo : EIATTR_KPARAM_INFO
	.align		4
.L_29:
        /*0008*/ 	.byte	0x04, 0x17
        /*000a*/ 	.short	(.L_31 - .L_30)
.L_30:
        /*000c*/ 	.word	0x00000000
        /*0010*/ 	.short	0x0000
        /*0012*/ 	.short	0x0000
        /*0014*/ 	.byte	0x00, 0xf5, 0x21, 0x00


	//----- nvinfo : EIATTR_SPARSE_MMA_MASK
	.align		4
.L_31:
        /*0018*/ 	.byte	0x03, 0x50
        /*001a*/ 	.short	0x0000


	//----- nvinfo : EIATTR_MAXREG_COUNT
	.align		4
        /*001c*/ 	.byte	0x03, 0x1b
        /*001e*/ 	.short	0x00ff


	//----- nvinfo : EIATTR_MERCURY_ISA_VERSION
	.align		4
        /*0020*/ 	.byte	0x03, 0x5f
        /*0022*/ 	.short	0x0101


	//----- nvinfo : EIATTR_VRC_CTA_INIT_COUNT
	.align		4
        /*0024*/ 	.byte	0x02, 0x4a
	.zero		1
	.zero		1


	//----- nvinfo : EIATTR_EXIT_INSTR_OFFSETS
	.align		4
        /*0028*/ 	.byte	0x04, 0x1c
        /*002a*/ 	.short	(.L_33 - .L_32)


	//   ....[0]....
.L_32:
        /*002c*/ 	.word	0x00000100


	//----- nvinfo : EIATTR_CBANK_PARAM_SIZE
	.align		4
.L_33:
        /*0030*/ 	.byte	0x03, 0x19
        /*0032*/ 	.short	0x0008


	//----- nvinfo : EIATTR_PARAM_CBANK
	.align		4
        /*0034*/ 	.byte	0x04, 0x0a
        /*0036*/ 	.short	(.L_35 - .L_34)
	.align		4
.L_34:
        /*0038*/ 	.word	index@(.nv.constant0._Z11mathKernel2Pf)
        /*003c*/ 	.short	0x0380
        /*003e*/ 	.short	0x0008


	//----- nvinfo : EIATTR_SW_WAR
	.align		4
.L_35:
        /*0040*/ 	.byte	0x04, 0x36
        /*0042*/ 	.short	(.L_37 - .L_36)
.L_36:
        /*0044*/ 	.word	0x00000008
.L_37:


//--------------------- .nv.info._Z11mathKernel1Pf --------------------------
	.section	.nv.info._Z11mathKernel1Pf,"",@"SHT_CUDA_INFO"
	.sectionflags	@""
	.align	4


	//----- nvinfo : EIATTR_CUDA_API_VERSION
	.align		4
        /*0000*/ 	.byte	0x04, 0x37
        /*0002*/ 	.short	(.L_39 - .L_38)
.L_38:
        /*0004*/ 	.word	0x00000082


	//----- nvinfo : EIATTR_KPARAM_INFO
	.align		4
.L_39:
        /*0008*/ 	.byte	0x04, 0x17
        /*000a*/ 	.short	(.L_41 - .L_40)
.L_40:
        /*000c*/ 	.word	0x00000000
        /*0010*/ 	.short	0x0000
        /*0012*/ 	.short	0x0000
        /*0014*/ 	.byte	0x00, 0xf5, 0x21, 0x00


	//----- nvinfo : EIATTR_SPARSE_MMA_MASK
	.align		4
.L_41:
        /*0018*/ 	.byte	0x03, 0x50
        /*001a*/ 	.short	0x0000


	//----- nvinfo : EIATTR_MAXREG_COUNT
	.align		4
        /*001c*/ 	.byte	0x03, 0x1b
        /*001e*/ 	.short	0x00ff


	//----- nvinfo : EIATTR_MERCURY_ISA_VERSION
	.align		4
        /*0020*/ 	.byte	0x03, 0x5f
        /*0022*/ 	.short	0x0101


	//----- nvinfo : EIATTR_VRC_CTA_INIT_COUNT
	.align		4
        /*0024*/ 	.byte	0x02, 0x4a
	.zero		1
	.zero		1


	//----- nvinfo : EIATTR_EXIT_INSTR_OFFSETS
	.align		4
        /*0028*/ 	.byte	0x04, 0x1c
        /*002a*/ 	.short	(.L_43 - .L_42)


	//   ....[0]....
.L_42:
        /*002c*/ 	.word	0x000000d0


	//----- nvinfo : EIATTR_CBANK_PARAM_SIZE
	.align		4
.L_43:
        /*0030*/ 	.byte	0x03, 0x19
        /*0032*/ 	.short	0x0008


	//----- nvinfo : EIATTR_PARAM_CBANK
	.align		4
        /*0034*/ 	.byte	0x04, 0x0a
        /*0036*/ 	.short	(.L_45 - .L_44)
	.align		4
.L_44:
        /*0038*/ 	.word	index@(.nv.constant0._Z11mathKernel1Pf)
        /*003c*/ 	.short	0x0380
        /*003e*/ 	.short	0x0008


	//----- nvinfo : EIATTR_SW_WAR
	.align		4
.L_45:
        /*0040*/ 	.byte	0x04, 0x36
        /*0042*/ 	.short	(.L_47 - .L_46)
.L_46:
        /*0044*/ 	.word	0x00000008
.L_47:


//--------------------- .nv.callgraph             --------------------------
	.section	.nv.callgraph,"",@"SHT_CUDA_CALLGRAPH"
	.align	4
	.sectionentsize	8
	.align		4
        /*0000*/ 	.word	0x00000000
	.align		4
        /*0004*/ 	.word	0xffffffff
	.align		4
        /*0008*/ 	.word	0x00000000
	.align		4
        /*000c*/ 	.word	0xfffffffe
	.align		4
        /*0010*/ 	.word	0x00000000
	.align		4
        /*0014*/ 	.word	0xfffffffd
	.align		4
        /*0018*/ 	.word	0x00000000
	.align		4
        /*001c*/ 	.word	0xfffffffc


//--------------------- .text._Z11mathKernel3Pf   --------------------------
	.section	.text._Z11mathKernel3Pf,"ax",@progbits
	.align	128
        .global         _Z11mathKernel3Pf
        .type           _Z11mathKernel3Pf,@function
        .size           _Z11mathKernel3Pf,(.L_x_3 - _Z11mathKernel3Pf)
        .other          _Z11mathKernel3Pf,@"STO_CUDA_ENTRY STV_DEFAULT"
_Z11mathKernel3Pf:
.text._Z11mathKernel3Pf:
[----:B------:R-:W-:Y:S01]  /*0000*/  LDC R1, c[0x0][0x37c] ;  /* 0x0000df00ff017b82 */ /* 0x000fe20000000800 */
[----:B------:R-:W0:Y:S07]  /*0010*/  S2R R0, SR_TID.X ;  /* 0x0000000000007919 */ /* 0x000e2e0000002100 */
[----:B------:R-:W0:Y:S08]  /*0020*/  S2UR UR4, SR_CTAID.X ;  /* 0x00000000000479c3 */ /* 0x000e300000002500 */
[----:B------:R-:W0:Y:S08]  /*0030*/  LDC R5, c[0x0][0x360] ;  /* 0x0000d800ff057b82 */ /* 0x000e300000000800 */
[----:B------:R-:W1:Y:S01]  /*0040*/  LDC.64 R2, c[0x0][0x380] ;  /* 0x0000e000ff027b82 */ /* 0x000e620000000a00 */
[----:B0-----:R-:W-:Y:S01]  /*0050*/  IMAD R5, R5, UR4, R0 ;  /* 0x0000000405057c24 */ /* 0x001fe2000f8e0200 */
[----:B------:R-:W0:Y:S04]  /*0060*/  LDCU.64 UR4, c[0x0][0x358] ;  /* 0x00006b00ff0477ac */ /* 0x000e280008000a00 */
[C---:B------:R-:W-:Y:S01]  /*0070*/  LOP3.LUT R0, R5.reuse, 0x1, RZ, 0xc0, !PT ;  /* 0x0000000105007812 */ /* 0x040fe200078ec0ff */
[----:B-1----:R-:W-:-:S03]  /*0080*/  IMAD.WIDE R2, R5, 0x4, R2 ;  /* 0x0000000405027825 */ /* 0x002fc600078e0202 */
[----:B------:R-:W-:Y:S01]  /*0090*/  ISETP.NE.U32.AND P0, PT, R0, 0x1, PT ;  /* 0x000000010000780c */ /* 0x000fe20003f05070 */
[----:B------:R-:W-:-:S05]  /*00a0*/  HFMA2 R0, -RZ, RZ, 3.640625, 0 ;  /* 0x43480000ff007431 */ /* 0x000fca00000001ff */
[----:B------:R-:W-:-:S05]  /*00b0*/  FSEL R5, R0, 100, !P0 ;  /* 0x42c8000000057808 */ /* 0x000fca0004000000 */
[----:B0-----:R-:W-:Y:S01]  /*00c0*/  STG.E desc[UR4][R2.64], R5 ;  /* 0x0000000502007986 */ /* 0x001fe2000c101904 */
[----:B------:R-:W-:Y:S05]  /*00d0*/  EXIT ;  /* 0x000000000000794d */ /* 0x000fea0003800000 */
.L_x_0:
[----:B------:R-:W-:-:S00]  /*00e0*/  BRA `(.L_x_0) ;  /* 0xfffffffc00fc7947 */ /* 0x000fc0000383ffff */
[----:B------:R-:W-:-:S00]  /*00f0*/  NOP ;  /* 0x0000000000007918 */ /* 0x000fc00000000000 */
        /* <DEDUP_REMOVED lines=8> */
.L_x_3:


//--------------------- .text._Z11mathKernel2Pf   --------------------------
	.section	.text._Z11mathKernel2Pf,"ax",@progbits
	.align	128
        .global         _Z11mathKernel2Pf
        .type           _Z11mathKernel2Pf,@function
        .size           _Z11mathKernel2Pf,(.L_x_4 - _Z11mathKernel2Pf)
        .other          _Z11mathKernel2Pf,@"STO_CUDA_ENTRY STV_DEFAULT"
_Z11mathKernel2Pf:
.text._Z11mathKernel2Pf:
[----:B------:R-:W-:Y:S01]  /*0000*/  LDC R1, c[0x0][0x37c] ;  /* 0x0000df00ff017b82 */ /* 0x000fe20000000800 */
[----:B------:R-:W0:Y:S07]  /*0010*/  S2R R0, SR_TID.X ;  /* 0x0000000000007919 */ /* 0x000e2e0000002100 */
[----:B------:R-:W0:Y:S08]  /*0020*/  S2UR UR4, SR_CTAID.X ;  /* 0x00000000000479c3 */ /* 0x000e300000002500 */
[----:B------:R-:W0:Y:S08]  /*0030*/  LDC R5, c[0x0][0x360] ;  /* 0x0000d800ff057b82 */ /* 0x000e300000000800 */
[----:B------:R-:W1:Y:S01]  /*0040*/  LDC.64 R2, c[0x0][0x380] ;  /* 0x0000e000ff027b82 */ /* 0x000e620000000a00 */
[----:B0-----:R-:W-:Y:S01]  /*0050*/  IMAD R5, R5, UR4, R0 ;  /* 0x0000000405057c24 */ /* 0x001fe2000f8e0200 */
[----:B------:R-:W0:Y:S04]  /*0060*/  LDCU.64 UR4, c[0x0][0x358] ;  /* 0x00006b00ff0477ac */ /* 0x000e280008000a00 */
[----:B------:R-:W-:Y:S01]  /*0070*/  SHF.R.S32.HI R0, RZ, 0x1f, R5 ;  /* 0x0000001fff007819 */ /* 0x000fe20000011405 */
[----:B-1----:R-:W-:-:S03]  /*0080*/  IMAD.WIDE R2, R5, 0x4, R2 ;  /* 0x0000000405027825 */ /* 0x002fc600078e0202 */
[----:B------:R-:W-:-:S04]  /*0090*/  LEA.HI R0, R0, R5, RZ, 0x5 ;  /* 0x0000000500007211 */ /* 0x000fc800078f28ff */
[----:B------:R-:W-:-:S04]  /*00a0*/  SHF.R.U32.HI R0, RZ, 0x5, R0 ;  /* 0x00000005ff007819 */ /* 0x000fc80000011600 */
[----:B------:R-:W-:-:S04]  /*00b0*/  LOP3.LUT R0, R0, 0x1, RZ, 0xc0, !PT ;  /* 0x0000000100007812 */ /* 0x000fc800078ec0ff */
[----:B------:R-:W-:Y:S01]  /*00c0*/  ISETP.NE.U32.AND P0, PT, R0, 0x1, PT ;  /* 0x000000010000780c */ /* 0x000fe20003f05070 */
[----:B------:R-:W-:-:S05]  /*00d0*/  IMAD.MOV.U32 R0, RZ, RZ, 0x43480000 ;  /* 0x43480000ff007424 */ /* 0x000fca00078e00ff */
[----:B------:R-:W-:-:S05]  /*00e0*/  FSEL R5, R0, 100, !P0 ;  /* 0x42c8000000057808 */ /* 0x000fca0004000000 */
[----:B0-----:R-:W-:Y:S01]  /*00f0*/  STG.E desc[UR4][R2.64], R5 ;  /* 0x0000000502007986 */ /* 0x001fe2000c101904 */
[----:B------:R-:W-:Y:S05]  /*0100*/  EXIT ;  /* 0x000000000000794d */ /* 0x000fea0003800000 */
.L_x_1:
        /* <DEDUP_REMOVED lines=15> */
.L_x_4:


//--------------------- .text._Z11mathKernel1Pf   --------------------------
	.section	.text._Z11mathKernel1Pf,"ax",@progbits
	.align	128
        .global         _Z11mathKernel1Pf
        .type           _Z11mathKernel1Pf,@function
        .size           _Z11mathKernel1Pf,(.L_x_5 - _Z11mathKernel1Pf)
        .other          _Z11mathKernel1Pf,@"STO_CUDA_ENTRY STV_DEFAULT"
_Z11mathKernel1Pf:
.text._Z11mathKernel1Pf:
        /* <DEDUP_REMOVED lines=14> */
.L_x_2:
        /* <DEDUP_REMOVED lines=10> */
.L_x_5:


//--------------------- .nv.shared.reserved.0     --------------------------
	.section	.nv.shared.reserved.0,"aw",@nobits
	.weak		__nv_reservedSMEM_offset_0_alias
	.size		__nv_reservedSMEM_offset_0_alias, 0, 64
	.other		__nv_reservedSMEM_offset_0_alias,@"STO_CUDA_RESERVED_SHARED STV_DEFAULT"
__nv_reservedSMEM_offset_0_alias:
	.zero		0
	.zero		64


//--------------------- .nv.constant0._Z11mathKernel3Pf --------------------------
	.section	.nv.constant0._Z11mathKernel3Pf,"a",@progbits
	.sectionflags	@""
	.align	4
.nv.constant0._Z11mathKernel3Pf:
	.zero		904


//--------------------- .nv.constant0._Z11mathKernel2Pf --------------------------
	.section	.nv.constant0._Z11mathKernel2Pf,"a",@progbits
	.sectionflags	@""
	.align	4
.nv.constant0._Z11mathKernel2Pf:
	.zero		904


//--------------------- .nv.constant0._Z11mathKernel1Pf --------------------------
	.section	.nv.constant0._Z11mathKernel1Pf,"a",@progbits
	.sectionflags	@""
	.align	4
.nv.constant0._Z11mathKernel1Pf:
	.zero		904


//--------------------- SYMBOLS --------------------------

	.type		.nv.reservedSmem.offset0,@object
	.size		.nv.reservedSmem.offset0,0x4
